//
// Generated by NVIDIA NVVM Compiler
//
// Compiler Build ID: CL-36424714
// Cuda compilation tools, release 13.0, V13.0.88
// Based on NVVM 20.0.0
//

.version 9.0
.target sm_100
.address_size 64

	// .globl	_Z8convolvePfmS_mS_m

.visible .entry _Z8convolvePfmS_mS_m(
	.param .u64 .ptr .align 1 _Z8convolvePfmS_mS_m_param_0,
	.param .u64 _Z8convolvePfmS_mS_m_param_1,
	.param .u64 .ptr .align 1 _Z8convolvePfmS_mS_m_param_2,
	.param .u64 _Z8convolvePfmS_mS_m_param_3,
	.param .u64 .ptr .align 1 _Z8convolvePfmS_mS_m_param_4,
	.param .u64 _Z8convolvePfmS_mS_m_param_5
)
{
	.reg .pred 	%p<5>;
	.reg .b32 	%r<12>;
	.reg .b32 	%f<7>;
	.reg .b64 	%rd<29>;

	ld.param.u64 	%rd12, [_Z8convolvePfmS_mS_m_param_0];
	ld.param.u64 	%rd13, [_Z8convolvePfmS_mS_m_param_1];
	ld.param.u64 	%rd14, [_Z8convolvePfmS_mS_m_param_2];
	ld.param.u64 	%rd17, [_Z8convolvePfmS_mS_m_param_3];
	ld.param.u64 	%rd15, [_Z8convolvePfmS_mS_m_param_4];
	ld.param.u64 	%rd16, [_Z8convolvePfmS_mS_m_param_5];
	mov.u32 	%r1, %ctaid.x;
	mov.u32 	%r2, %ntid.x;
	mov.u32 	%r3, %tid.x;
	mad.lo.s32 	%r4, %r1, %r2, %r3;
	cvt.s64.s32 	%rd1, %r4;
	setp.lt.u64 	%p1, %rd17, %rd1;
	@%p1 bra 	$L__BB0_7;
	or.b64  	%rd18, %rd1, %rd16;
	and.b64  	%rd19, %rd18, -4294967296;
	setp.ne.s64 	%p2, %rd19, 0;
	@%p2 bra 	$L__BB0_3;
	cvt.u32.u64 	%r5, %rd16;
	cvt.u32.u64 	%r6, %rd1;
	rem.u32 	%r7, %r6, %r5;
	cvt.u64.u32 	%rd27, %r7;
	bra.uni 	$L__BB0_4;
$L__BB0_3:
	rem.u64 	%rd27, %rd1, %rd16;
$L__BB0_4:
	cvta.to.global.u64 	%rd20, %rd15;
	shl.b64 	%rd21, %rd1, 2;
	add.s64 	%rd5, %rd20, %rd21;
	mov.b32 	%r8, 0;
	st.global.u32 	[%rd5], %r8;
	and.b64  	%rd28, %rd27, 4294967295;
	setp.ge.u64 	%p3, %rd28, %rd13;
	@%p3 bra 	$L__BB0_7;
	cvt.u32.u64 	%r9, %rd1;
	cvt.u32.u64 	%r10, %rd27;
	sub.s32 	%r11, %r9, %r10;
	cvt.u64.u32 	%rd7, %r11;
	cvta.to.global.u64 	%rd8, %rd14;
	cvta.to.global.u64 	%rd9, %rd12;
	mov.f32 	%f6, 0f00000000;
$L__BB0_6:
	sub.s64 	%rd22, %rd7, %rd28;
	shl.b64 	%rd23, %rd22, 2;
	add.s64 	%rd24, %rd8, %rd23;
	ld.global.f32 	%f4, [%rd24];
	shl.b64 	%rd25, %rd28, 2;
	add.s64 	%rd26, %rd9, %rd25;
	ld.global.f32 	%f5, [%rd26];
	fma.rn.f32 	%f6, %f4, %f5, %f6;
	st.global.f32 	[%rd5], %f6;
	add.s64 	%rd28, %rd28, %rd16;
	setp.lt.u64 	%p4, %rd28, %rd13;
	@%p4 bra 	$L__BB0_6;
$L__BB0_7:
	ret;

}


// ===== COMPILED SASS (sm_100) =====

	.target	sm_100

	.elftype	@"ET_EXEC"


//--------------------- .note.nv.tkinfo           --------------------------
	.section	.note.nv.tkinfo,"",@"SHT_NOTE"
	.sectionflags	@"SHF_NOTE_NV_TKINFO"
	.tkinfo
        /*0018*/ 	.word	0x00000002
        /*0030*/ 	.string	""
        /*0030*/ 	.string	"ptxas"
        /*0030*/ 	.string	"Cuda compilation tools, release 13.0, V13.0.88"
        /*0030*/ 	.string	"Build cuda_13.0.r13.0/compiler.36424714_0"
        /*0030*/ 	.string	"-arch sm_100 -m 64 "



//--------------------- .note.nv.cuinfo           --------------------------
	.section	.note.nv.cuinfo,"",@"SHT_NOTE"
	.sectionflags	@"SHF_NOTE_NV_CUINFO"
        /*0018*/ 	.short	0x0002
        /*001a*/ 	.short	0x0064
        /*001c*/ 	.short	0x0082
	.zero		2


//--------------------- .nv.info                  --------------------------
	.section	.nv.info,"",@"SHT_CUDA_INFO"
	.align	4


	//----- nvinfo : EIATTR_REGCOUNT
	.align		4
        /*0000*/ 	.byte	0x04, 0x2f
        /*0002*/ 	.short	(.L_1 - .L_0)
	.align		4
.L_0:
        /*0004*/ 	.word	index@(_Z8convolvePfmS_mS_m)
        /*0008*/ 	.word	0x00000012


	//----- nvinfo : EIATTR_FRAME_SIZE
	.align		4
.L_1:
        /*000c*/ 	.byte	0x04, 0x11
        /*000e*/ 	.short	(.L_3 - .L_2)
	.align		4
.L_2:
        /*0010*/ 	.word	index@($__internal_0_$__cuda_sm20_rem_u64)
        /*0014*/ 	.word	0x00000000


	//----- nvinfo : EIATTR_FRAME_SIZE
	.align		4
.L_3:
        /*0018*/ 	.byte	0x04, 0x11
        /*001a*/ 	.short	(.L_5 - .L_4)
	.align		4
.L_4:
        /*001c*/ 	.word	index@(_Z8convolvePfmS_mS_m)
        /*0020*/ 	.word	0x00000000


	//----- nvinfo : EIATTR_MIN_STACK_SIZE
	.align		4
.L_5:
        /*0024*/ 	.byte	0x04, 0x12
        /*0026*/ 	.short	(.L_7 - .L_6)
	.align		4
.L_6:
        /*0028*/ 	.word	index@(_Z8convolvePfmS_mS_m)
        /*002c*/ 	.word	0x00000000
.L_7:


//--------------------- .nv.compat                --------------------------
	.section	.nv.compat,"",@"SHT_CUDA_COMPAT_INFO"
	.align	4
        /*0000*/ 	.byte	0x02, 0x09, 0x00, 0x00, 0x02, 0x02, 0x01, 0x00, 0x02, 0x05, 0x05, 0x00, 0x03, 0x07, 0x01, 0x01
        /*0010*/ 	.byte	0x02, 0x03, 0x00, 0x00, 0x02, 0x06, 0x01, 0x00, 0x04, 0x0b, 0x08, 0x00, 0x09, 0x00, 0x00, 0x00
        /*0020*/ 	.byte	0x00, 0x00, 0x00, 0x00


//--------------------- .nv.info._Z8convolvePfmS_mS_m --------------------------
	.section	.nv.info._Z8convolvePfmS_mS_m,"",@"SHT_CUDA_INFO"
	.sectionflags	@""
	.align	4


	//----- nvinfo : EIATTR_CUDA_API_VERSION
	.align		4
        /*0000*/ 	.byte	0x04, 0x37
        /*0002*/ 	.short	(.L_9 - .L_8)
.L_8:
        /*0004*/ 	.word	0x00000082


	//----- nvinfo : EIATTR_KPARAM_INFO
	.align		4
.L_9:
        /*0008*/ 	.byte	0x04, 0x17
        /*000a*/ 	.short	(.L_11 - .L_10)
.L_10:
        /*000c*/ 	.word	0x00000000
        /*0010*/ 	.short	0x0005
        /*0012*/ 	.short	0x0028
        /*0014*/ 	.byte	0x00, 0xf0, 0x21, 0x00


	//----- nvinfo : EIATTR_KPARAM_INFO
	.align		4
.L_11:
        /*0018*/ 	.byte	0x04, 0x17
        /*001a*/ 	.short	(.L_13 - .L_12)
.L_12:
        /*001c*/ 	.word	0x00000000
        /*0020*/ 	.short	0x0004
        /*0022*/ 	.short	0x0020
        /*0024*/ 	.byte	0x00, 0xf5, 0x21, 0x00


	//----- nvinfo : EIATTR_KPARAM_INFO
	.align		4
.L_13:
        /*0028*/ 	.byte	0x04, 0x17
        /*002a*/ 	.short	(.L_15 - .L_14)
.L_14:
        /*002c*/ 	.word	0x00000000
        /*0030*/ 	.short	0x0003
        /*0032*/ 	.short	0x0018
        /*0034*/ 	.byte	0x00, 0xf0, 0x21, 0x00


	//----- nvinfo : EIATTR_KPARAM_INFO
	.align		4
.L_15:
        /*0038*/ 	.byte	0x04, 0x17
        /*003a*/ 	.short	(.L_17 - .L_16)
.L_16:
        /*003c*/ 	.word	0x00000000
        /*0040*/ 	.short	0x0002
        /*0042*/ 	.short	0x0010
        /*0044*/ 	.byte	0x00, 0xf5, 0x21, 0x00


	//----- nvinfo : EIATTR_KPARAM_INFO
	.align		4
.L_17:
        /*0048*/ 	.byte	0x04, 0x17
        /*004a*/ 	.short	(.L_19 - .L_18)
.L_18:
        /*004c*/ 	.word	0x00000000
        /*0050*/ 	.short	0x0001
        /*0052*/ 	.short	0x0008
        /*0054*/ 	.byte	0x00, 0xf0, 0x21, 0x00


	//----- nvinfo : EIATTR_KPARAM_INFO
	.align		4
.L_19:
        /*0058*/ 	.byte	0x04, 0x17
        /*005a*/ 	.short	(.L_21 - .L_20)
.L_20:
        /*005c*/ 	.word	0x00000000
        /*0060*/ 	.short	0x0000
        /*0062*/ 	.short	0x0000
        /*0064*/ 	.byte	0x00, 0xf5, 0x21, 0x00


	//----- nvinfo : EIATTR_SPARSE_MMA_MASK
	.align		4
.L_21:
        /*0068*/ 	.byte	0x03, 0x50
        /*006a*/ 	.short	0x0000


	//----- nvinfo : EIATTR_MAXREG_COUNT
	.align		4
        /*006c*/ 	.byte	0x03, 0x1b
        /*006e*/ 	.short	0x00ff


	//----- nvinfo : EIATTR_MERCURY_ISA_VERSION
	.align		4
        /*0070*/ 	.byte	0x03, 0x5f
        /*0072*/ 	.short	0x0101


	//----- nvinfo : EIATTR_VRC_CTA_INIT_COUNT
	.align		4
        /*0074*/ 	.byte	0x02, 0x4a
	.zero		1
	.zero		1


	//----- nvinfo : EIATTR_EXIT_INSTR_OFFSETS
	.align		4
        /*0078*/ 	.byte	0x04, 0x1c
        /*007a*/ 	.short	(.L_23 - .L_22)


	//   ....[0]....
.L_22:
        /*007c*/ 	.word	0x00000090


	//   ....[1]....
        /*0080*/ 	.word	0x000002e0


	//   ....[2]....
        /*0084*/ 	.word	0x00000450


	//----- nvinfo : EIATTR_CRS_STACK_SIZE
	.align		4
.L_23:
        /*0088*/ 	.byte	0x04, 0x1e
        /*008a*/ 	.short	(.L_25 - .L_24)
.L_24:
        /*008c*/ 	.word	0x00000000


	//----- nvinfo : EIATTR_CBANK_PARAM_SIZE
	.align		4
.L_25:
        /*0090*/ 	.byte	0x03, 0x19
        /*0092*/ 	.short	0x0030


	//----- nvinfo : EIATTR_PARAM_CBANK
	.align		4
        /*0094*/ 	.byte	0x04, 0x0a
        /*0096*/ 	.short	(.L_27 - .L_26)
	.align		4
.L_26:
        /*0098*/ 	.word	index@(.nv.constant0._Z8convolvePfmS_mS_m)
        /*009c*/ 	.short	0x0380
        /*009e*/ 	.short	0x0030


	//----- nvinfo : EIATTR_SW_WAR
	.align		4
.L_27:
        /*00a0*/ 	.byte	0x04, 0x36
        /*00a2*/ 	.short	(.L_29 - .L_28)
.L_28:
        /*00a4*/ 	.word	0x00000008
.L_29:


//--------------------- .nv.callgraph             --------------------------
	.section	.nv.callgraph,"",@"SHT_CUDA_CALLGRAPH"
	.align	4
	.sectionentsize	8
	.align		4
        /*0000*/ 	.word	0x00000000
	.align		4
        /*0004*/ 	.word	0xffffffff
	.align		4
        /*0008*/ 	.word	0x00000000
	.align		4
        /*000c*/ 	.word	0xfffffffe
	.align		4
        /*0010*/ 	.word	0x00000000
	.align		4
        /*0014*/ 	.word	0xfffffffd
	.align		4
        /*0018*/ 	.word	0x00000000
	.align		4
        /*001c*/ 	.word	0xfffffffc


//--------------------- .text._Z8convolvePfmS_mS_m --------------------------
	.section	.text._Z8convolvePfmS_mS_m,"ax",@progbits
	.align	128
        .global         _Z8convolvePfmS_mS_m
        .type           _Z8convolvePfmS_mS_m,@function
        .size           _Z8convolvePfmS_mS_m,(.L_x_5 - _Z8convolvePfmS_mS_m)
        .other          _Z8convolvePfmS_mS_m,@"STO_CUDA_ENTRY STV_DEFAULT"
_Z8convolvePfmS_mS_m:
.text._Z8convolvePfmS_mS_m:
[----:B------:R-:W-:Y:S01]  /*0000*/  LDC R1, c[0x0][0x37c] ;  /* 0x0000df00ff017b82 */ /* 0x000fe20000000800 */
[----:B------:R-:W0:Y:S07]  /*0010*/  S2R R3, SR_TID.X ;  /* 0x0000000000037919 */ /* 0x000e2e0000002100 */
[----:B------:R-:W0:Y:S01]  /*0020*/  S2UR UR4, SR_CTAID.X ;  /* 0x00000000000479c3 */ /* 0x000e220000002500 */
[----:B------:R-:W1:Y:S07]  /*0030*/  LDCU.64 UR6, c[0x0][0x398] ;  /* 0x00007300ff0677ac */ /* 0x000e6e0008000a00 */
[----:B------:R-:W0:Y:S02]  /*0040*/  LDC R0, c[0x0][0x360] ;  /* 0x0000d800ff007b82 */ /* 0x000e240000000800 */
[----:B0-----:R-:W-:-:S05]  /*0050*/  IMAD R0, R0, UR4, R3 ;  /* 0x0000000400007c24 */ /* 0x001fca000f8e0203 */
[----:B-1----:R-:W-:Y:S02]  /*0060*/  ISETP.GT.U32.AND P0, PT, R0, UR6, PT ;  /* 0x0000000600007c0c */ /* 0x002fe4000bf04070 */
[----:B------:R-:W-:-:S04]  /*0070*/  SHF.R.S32.HI R3, RZ, 0x1f, R0 ;  /* 0x0000001fff037819 */ /* 0x000fc80000011400 */
[----:B------:R-:W-:-:S13]  /*0080*/  ISETP.GT.U32.AND.EX P0, PT, R3, UR7, PT, P0 ;  /* 0x0000000703007c0c */ /* 0x000fda000bf04100 */
[----:B------:R-:W-:Y:S05]  /*0090*/  @P0 EXIT ;  /* 0x000000000000094d */ /* 0x000fea0003800000 */
[----:B------:R-:W0:Y:S01]  /*00a0*/  LDCU UR6, c[0x0][0x3ac] ;  /* 0x00007580ff0677ac */ /* 0x000e220008000800 */
[----:B------:R-:W-:Y:S01]  /*00b0*/  BSSY.RECONVERGENT B0, `(.L_x_0) ;  /* 0x000001b000007945 */ /* 0x000fe20003800200 */
[----:B------:R-:W1:Y:S01]  /*00c0*/  LDCU.64 UR4, c[0x0][0x358] ;  /* 0x00006b00ff0477ac */ /* 0x000e620008000a00 */
[----:B0-----:R-:W-:-:S04]  /*00d0*/  LOP3.LUT R2, R3, UR6, RZ, 0xfc, !PT ;  /* 0x0000000603027c12 */ /* 0x001fc8000f8efcff */
[----:B------:R-:W-:-:S13]  /*00e0*/  ISETP.NE.U32.AND P0, PT, R2, RZ, PT ;  /* 0x000000ff0200720c */ /* 0x000fda0003f05070 */
[----:B-1----:R-:W-:Y:S05]  /*00f0*/  @P0 BRA `(.L_x_1) ;  /* 0x00000000004c0947 */ /* 0x002fea0003800000 */
[----:B------:R-:W0:Y:S02]  /*0100*/  LDCU UR6, c[0x0][0x3a8] ;  /* 0x00007500ff0677ac */ /* 0x000e240008000800 */
[----:B0-----:R-:W0:Y:S01]  /*0110*/  I2F.U32.RP R2, UR6 ;  /* 0x0000000600027d06 */ /* 0x001e220008209000 */
[----:B------:R-:W-:-:S07]  /*0120*/  ISETP.NE.U32.AND P1, PT, RZ, UR6, PT ;  /* 0x00000006ff007c0c */ /* 0x000fce000bf25070 */
[----:B0-----:R-:W0:Y:S02]  /*0130*/  MUFU.RCP R2, R2 ;  /* 0x0000000200027308 */ /* 0x001e240000001000 */
[----:B0-----:R-:W-:-:S06]  /*0140*/  VIADD R4, R2, 0xffffffe ;  /* 0x0ffffffe02047836 */ /* 0x001fcc0000000000 */
[----:B------:R0:W1:Y:S02]  /*0150*/  F2I.FTZ.U32.TRUNC.NTZ R5, R4 ;  /* 0x0000000400057305 */ /* 0x000064000021f000 */
[----:B0-----:R-:W-:Y:S02]  /*0160*/  IMAD.MOV.U32 R4, RZ, RZ, RZ ;  /* 0x000000ffff047224 */ /* 0x001fe400078e00ff */
[----:B-1----:R-:W-:-:S04]  /*0170*/  IMAD.MOV R7, RZ, RZ, -R5 ;  /* 0x000000ffff077224 */ /* 0x002fc800078e0a05 */
[----:B------:R-:W-:-:S04]  /*0180*/  IMAD R7, R7, UR6, RZ ;  /* 0x0000000607077c24 */ /* 0x000fc8000f8e02ff */
[----:B------:R-:W-:-:S06]  /*0190*/  IMAD.HI.U32 R5, R5, R7, R4 ;  /* 0x0000000705057227 */ /* 0x000fcc00078e0004 */
[----:B------:R-:W-:-:S05]  /*01a0*/  IMAD.HI.U32 R5, R5, R0, RZ ;  /* 0x0000000005057227 */ /* 0x000fca00078e00ff */
[----:B------:R-:W-:-:S05]  /*01b0*/  IADD3 R5, PT, PT, -R5, RZ, RZ ;  /* 0x000000ff05057210 */ /* 0x000fca0007ffe1ff */
[----:B------:R-:W-:-:S05]  /*01c0*/  IMAD R5, R5, UR6, R0 ;  /* 0x0000000605057c24 */ /* 0x000fca000f8e0200 */
[----:B------:R-:W-:-:S13]  /*01d0*/  ISETP.GE.U32.AND P0, PT, R5, UR6, PT ;  /* 0x0000000605007c0c */ /* 0x000fda000bf06070 */
[----:B------:R-:W-:-:S05]  /*01e0*/  @P0 VIADD R5, R5, -UR6 ;  /* 0x8000000605050c36 */ /* 0x000fca0008000000 */
[----:B------:R-:W-:-:S13]  /*01f0*/  ISETP.GE.U32.AND P0, PT, R5, UR6, PT ;  /* 0x0000000605007c0c */ /* 0x000fda000bf06070 */
[----:B------:R-:W-:Y:S01]  /*0200*/  @P0 VIADD R5, R5, -UR6 ;  /* 0x8000000605050c36 */ /* 0x000fe20008000000 */
[----:B------:R-:W-:Y:S01]  /*0210*/  @!P1 LOP3.LUT R5, RZ, UR6, RZ, 0x33, !PT ;  /* 0x00000006ff059c12 */ /* 0x000fe2000f8e33ff */
[----:B------:R-:W-:Y:S06]  /*0220*/  BRA `(.L_x_2) ;  /* 0x00000000000c7947 */ /* 0x000fec0003800000 */
.L_x_1:
[----:B------:R-:W-:-:S07]  /*0230*/  MOV R2, 0x250 ;  /* 0x0000025000027802 */ /* 0x000fce0000000f00 */
[----:B------:R-:W-:Y:S05]  /*0240*/  CALL.REL.NOINC `($__internal_0_$__cuda_sm20_rem_u64) ;  /* 0x0000000000847944 */ /* 0x000fea0003c00000 */
[----:B------:R-:W-:-:S07]  /*0250*/  MOV R5, R6 ;  /* 0x0000000600057202 */ /* 0x000fce0000000f00 */
.L_x_2:
[----:B------:R-:W-:Y:S05]  /*0260*/  BSYNC.RECONVERGENT B0 ;  /* 0x0000000000007941 */ /* 0x000fea0003800200 */
.L_x_0:
[----:B------:R-:W0:Y:S01]  /*0270*/  LDCU.64 UR8, c[0x0][0x388] ;  /* 0x00007100ff0877ac */ /* 0x000e220008000a00 */
[----:B------:R-:W1:Y:S01]  /*0280*/  LDCU.64 UR6, c[0x0][0x3a0] ;  /* 0x00007400ff0677ac */ /* 0x000e620008000a00 */
[----:B0-----:R-:W-:-:S04]  /*0290*/  ISETP.GE.U32.AND P0, PT, R5, UR8, PT ;  /* 0x0000000805007c0c */ /* 0x001fc8000bf06070 */
[----:B------:R-:W-:Y:S02]  /*02a0*/  ISETP.GE.U32.AND.EX P0, PT, RZ, UR9, PT, P0 ;  /* 0x00000009ff007c0c */ /* 0x000fe4000bf06100 */
[----:B-1----:R-:W-:-:S04]  /*02b0*/  LEA R2, P1, R0, UR6, 0x2 ;  /* 0x0000000600027c11 */ /* 0x002fc8000f8210ff */
[----:B------:R-:W-:-:S05]  /*02c0*/  LEA.HI.X R3, R0, UR7, R3, 0x2, P1 ;  /* 0x0000000700037c11 */ /* 0x000fca00088f1403 */
[----:B------:R0:W-:Y:S02]  /*02d0*/  STG.E desc[UR4][R2.64], RZ ;  /* 0x000000ff02007986 */ /* 0x0001e4000c101904 */
[----:B------:R-:W-:Y:S05]  /*02e0*/  @P0 EXIT ;  /* 0x000000000000094d */ /* 0x000fea0003800000 */
[----:B------:R-:W-:Y:S02]  /*02f0*/  HFMA2 R11, -RZ, RZ, 0, 0 ;  /* 0x00000000ff0b7431 */ /* 0x000fe400000001ff */
[--C-:B------:R-:W-:Y:S01]  /*0300*/  IMAD.IADD R13, R0, 0x1, -R5.reuse ;  /* 0x00000001000d7824 */ /* 0x100fe200078e0a05 */
[----:B------:R-:W1:Y:S01]  /*0310*/  LDCU.64 UR12, c[0x0][0x3a8] ;  /* 0x00007500ff0c77ac */ /* 0x000e620008000a00 */
[----:B------:R-:W-:Y:S02]  /*0320*/  IMAD.MOV.U32 R8, RZ, RZ, R5 ;  /* 0x000000ffff087224 */ /* 0x000fe400078e0005 */
[----:B------:R-:W-:Y:S01]  /*0330*/  IMAD.MOV.U32 R9, RZ, RZ, RZ ;  /* 0x000000ffff097224 */ /* 0x000fe200078e00ff */
[----:B------:R-:W2:Y:S01]  /*0340*/  LDCU.64 UR6, c[0x0][0x390] ;  /* 0x00007200ff0677ac */ /* 0x000ea20008000a00 */
[----:B------:R-:W3:Y:S05]  /*0350*/  LDCU.64 UR10, c[0x0][0x380] ;  /* 0x00007000ff0a77ac */ /* 0x000eea0008000a00 */
.L_x_3:
[----:B------:R-:W-:Y:S02]  /*0360*/  IADD3 R0, P0, PT, R13, -R8, RZ ;  /* 0x800000080d007210 */ /* 0x000fe40007f1e0ff */
[----:B---3--:R-:W-:-:S03]  /*0370*/  LEA R6, P1, R8, UR10, 0x2 ;  /* 0x0000000a08067c11 */ /* 0x008fc6000f8210ff */
[--C-:B------:R-:W-:Y:S01]  /*0380*/  IMAD.X R5, RZ, RZ, ~R11.reuse, P0 ;  /* 0x000000ffff057224 */ /* 0x100fe200000e0e0b */
[----:B--2---:R-:W-:Y:S02]  /*0390*/  LEA R4, P0, R0, UR6, 0x2 ;  /* 0x0000000600047c11 */ /* 0x004fe4000f8010ff */
[----:B------:R-:W-:Y:S02]  /*03a0*/  LEA.HI.X R7, R8, UR11, R11, 0x2, P1 ;  /* 0x0000000b08077c11 */ /* 0x000fe400088f140b */
[----:B------:R-:W-:-:S03]  /*03b0*/  LEA.HI.X R5, R0, UR7, R5, 0x2, P0 ;  /* 0x0000000700057c11 */ /* 0x000fc600080f1405 */
[----:B------:R-:W2:Y:S04]  /*03c0*/  LDG.E R6, desc[UR4][R6.64] ;  /* 0x0000000406067981 */ /* 0x000ea8000c1e1900 */
[----:B------:R-:W2:Y:S01]  /*03d0*/  LDG.E R4, desc[UR4][R4.64] ;  /* 0x0000000404047981 */ /* 0x000ea2000c1e1900 */
[----:B-1----:R-:W-:-:S04]  /*03e0*/  IADD3 R8, P0, PT, R8, UR12, RZ ;  /* 0x0000000c08087c10 */ /* 0x002fc8000ff1e0ff */
[----:B------:R-:W-:Y:S02]  /*03f0*/  IADD3.X R11, PT, PT, R11, UR13, RZ, P0, !PT ;  /* 0x0000000d0b0b7c10 */ /* 0x000fe400087fe4ff */
[----:B------:R-:W-:-:S04]  /*0400*/  ISETP.GE.U32.AND P0, PT, R8, UR8, PT ;  /* 0x0000000808007c0c */ /* 0x000fc8000bf06070 */
[----:B------:R-:W-:Y:S01]  /*0410*/  ISETP.GE.U32.AND.EX P0, PT, R11, UR9, PT, P0 ;  /* 0x000000090b007c0c */ /* 0x000fe2000bf06100 */
[----:B--2-4-:R-:W-:-:S05]  /*0420*/  FFMA R9, R4, R6, R9 ;  /* 0x0000000604097223 */ /* 0x014fca0000000009 */
[----:B------:R4:W-:Y:S07]  /*0430*/  STG.E desc[UR4][R2.64], R9 ;  /* 0x0000000902007986 */ /* 0x0009ee000c101904 */
[----:B------:R-:W-:Y:S05]  /*0440*/  @!P0 BRA `(.L_x_3) ;  /* 0xfffffffc00c48947 */ /* 0x000fea000383ffff */
[----:B------:R-:W-:Y:S05]  /*0450*/  EXIT ;  /* 0x000000000000794d */ /* 0x000fea0003800000 */
        .weak           $__internal_0_$__cuda_sm20_rem_u64
        .type           $__internal_0_$__cuda_sm20_rem_u64,@function
        .size           $__internal_0_$__cuda_sm20_rem_u64,(.L_x_5 - $__internal_0_$__cuda_sm20_rem_u64)
$__internal_0_$__cuda_sm20_rem_u64:
[----:B------:R-:W0:Y:S01]  /*0460*/  LDCU.64 UR6, c[0x0][0x3a8] ;  /* 0x00007500ff0677ac */ /* 0x000e220008000a00 */
[----:B------:R-:W1:Y:S01]  /*0470*/  LDC.64 R4, c[0x0][0x3a8] ;  /* 0x0000ea00ff047b82 */ /* 0x000e620000000a00 */
[----:B0-----:R-:W0:Y:S08]  /*0480*/  I2F.U64.RP R10, UR6 ;  /* 0x00000006000a7d12 */ /* 0x001e300008309000 */
[----:B0-----:R-:W0:Y:S02]  /*0490*/  MUFU.RCP R10, R10 ;  /* 0x0000000a000a7308 */ /* 0x001e240000001000 */
[----:B0-----:R-:W-:-:S06]  /*04a0*/  IADD3 R6, PT, PT, R10, 0x1ffffffe, RZ ;  /* 0x1ffffffe0a067810 */ /* 0x001fcc0007ffe0ff */
[----:B------:R-:W1:Y:S02]  /*04b0*/  F2I.U64.TRUNC R6, R6 ;  /* 0x0000000600067311 */ /* 0x000e64000020d800 */
[----:B-1----:R-:W-:-:S04]  /*04c0*/  IMAD.WIDE.U32 R8, R6, R4, RZ ;  /* 0x0000000406087225 */ /* 0x002fc800078e00ff */
[----:B------:R-:W-:Y:S01]  /*04d0*/  IMAD R9, R6, R5, R9 ;  /* 0x0000000506097224 */ /* 0x000fe200078e0209 */
[----:B------:R-:W-:-:S03]  /*04e0*/  IADD3 R11, P0, PT, RZ, -R8, RZ ;  /* 0x80000008ff0b7210 */ /* 0x000fc60007f1e0ff */
[----:B------:R-:W-:Y:S02]  /*04f0*/  IMAD R9, R7, R4, R9 ;  /* 0x0000000407097224 */ /* 0x000fe400078e0209 */
[----:B------:R-:W-:-:S04]  /*0500*/  IMAD.HI.U32 R8, R6, R11, RZ ;  /* 0x0000000b06087227 */ /* 0x000fc800078e00ff */
[----:B------:R-:W-:Y:S02]  /*0510*/  IMAD.X R13, RZ, RZ, ~R9, P0 ;  /* 0x000000ffff0d7224 */ /* 0x000fe400000e0e09 */
[----:B------:R-:W-:Y:S02]  /*0520*/  IMAD.MOV.U32 R9, RZ, RZ, R6 ;  /* 0x000000ffff097224 */ /* 0x000fe400078e0006 */
[-C--:B------:R-:W-:Y:S02]  /*0530*/  IMAD R15, R7, R13.reuse, RZ ;  /* 0x0000000d070f7224 */ /* 0x080fe400078e02ff */
[----:B------:R-:W-:-:S04]  /*0540*/  IMAD.WIDE.U32 R8, P0, R6, R13, R8 ;  /* 0x0000000d06087225 */ /* 0x000fc80007800008 */
[----:B------:R-:W-:-:S04]  /*0550*/  IMAD.HI.U32 R13, R7, R13, RZ ;  /* 0x0000000d070d7227 */ /* 0x000fc800078e00ff */
[----:B------:R-:W-:-:S05]  /*0560*/  IMAD.HI.U32 R8, P1, R7, R11, R8 ;  /* 0x0000000b07087227 */ /* 0x000fca0007820008 */
[----:B------:R-:W-:Y:S02]  /*0570*/  IADD3 R9, P2, PT, R15, R8, RZ ;  /* 0x000000080f097210 */ /* 0x000fe40007f5e0ff */
[----:B------:R-:W-:-:S03]  /*0580*/  IADD3.X R8, PT, PT, R13, R7, RZ, P0, !PT ;  /* 0x000000070d087210 */ /* 0x000fc600007fe4ff */
[----:B------:R-:W-:Y:S01]  /*0590*/  IMAD.WIDE.U32 R6, R9, R4, RZ ;  /* 0x0000000409067225 */ /* 0x000fe200078e00ff */
[----:B------:R-:W-:-:S03]  /*05a0*/  IADD3.X R11, PT, PT, RZ, RZ, R8, P2, P1 ;  /* 0x000000ffff0b7210 */ /* 0x000fc600017e2408 */
[----:B------:R-:W-:Y:S01]  /*05b0*/  IMAD R7, R9, R5, R7 ;  /* 0x0000000509077224 */ /* 0x000fe200078e0207 */
[----:B------:R-:W-:-:S03]  /*05c0*/  IADD3 R13, P0, PT, RZ, -R6, RZ ;  /* 0x80000006ff0d7210 */ /* 0x000fc60007f1e0ff */
[----:B------:R-:W-:Y:S02]  /*05d0*/  IMAD R7, R11, R4, R7 ;  /* 0x000000040b077224 */ /* 0x000fe400078e0207 */
[----:B------:R-:W-:-:S04]  /*05e0*/  IMAD.HI.U32 R8, R9, R13, RZ ;  /* 0x0000000d09087227 */ /* 0x000fc800078e00ff */
[----:B------:R-:W-:Y:S01]  /*05f0*/  IMAD.X R6, RZ, RZ, ~R7, P0 ;  /* 0x000000ffff067224 */ /* 0x000fe200000e0e07 */
[----:B------:R-:W-:-:S03]  /*0600*/  MOV R7, RZ ;  /* 0x000000ff00077202 */ /* 0x000fc60000000f00 */
[----:B------:R-:W-:-:S04]  /*0610*/  IMAD.WIDE.U32 R8, P0, R9, R6, R8 ;  /* 0x0000000609087225 */ /* 0x000fc80007800008 */
[C---:B------:R-:W-:Y:S02]  /*0620*/  IMAD R10, R11.reuse, R6, RZ ;  /* 0x000000060b0a7224 */ /* 0x040fe400078e02ff */
[----:B------:R-:W-:-:S04]  /*0630*/  IMAD.HI.U32 R9, P1, R11, R13, R8 ;  /* 0x0000000d0b097227 */ /* 0x000fc80007820008 */
[----:B------:R-:W-:Y:S01]  /*0640*/  IMAD.HI.U32 R6, R11, R6, RZ ;  /* 0x000000060b067227 */ /* 0x000fe200078e00ff */
[----:B------:R-:W-:-:S03]  /*0650*/  IADD3 R9, P2, PT, R10, R9, RZ ;  /* 0x000000090a097210 */ /* 0x000fc60007f5e0ff */
[----:B------:R-:W-:Y:S02]  /*0660*/  IMAD.X R11, R6, 0x1, R11, P0 ;  /* 0x00000001060b7824 */ /* 0x000fe400000e060b */
[----:B------:R-:W-:-:S03]  /*0670*/  IMAD.HI.U32 R6, R9, R0, RZ ;  /* 0x0000000009067227 */ /* 0x000fc600078e00ff */
[----:B------:R-:W-:Y:S01]  /*0680*/  IADD3.X R11, PT, PT, RZ, RZ, R11, P2, P1 ;  /* 0x000000ffff0b7210 */ /* 0x000fe200017e240b */
[----:B------:R-:W-:-:S04]  /*0690*/  IMAD.WIDE.U32 R6, R9, R3, R6 ;  /* 0x0000000309067225 */ /* 0x000fc800078e0006 */
[C---:B------:R-:W-:Y:S02]  /*06a0*/  IMAD R9, R11.reuse, R3, RZ ;  /* 0x000000030b097224 */ /* 0x040fe400078e02ff */
[----:B------:R-:W-:-:S04]  /*06b0*/  IMAD.HI.U32 R6, P0, R11, R0, R6 ;  /* 0x000000000b067227 */ /* 0x000fc80007800006 */
[----:B------:R-:W-:Y:S01]  /*06c0*/  IMAD.HI.U32 R8, R11, R3, RZ ;  /* 0x000000030b087227 */ /* 0x000fe200078e00ff */
[----:B------:R-:W-:-:S03]  /*06d0*/  IADD3 R9, P1, PT, R9, R6, RZ ;  /* 0x0000000609097210 */ /* 0x000fc60007f3e0ff */
[----:B------:R-:W-:Y:S02]  /*06e0*/  IMAD.X R8, RZ, RZ, R8, P0 ;  /* 0x000000ffff087224 */ /* 0x000fe400000e0608 */
[----:B------:R-:W-:-:S04]  /*06f0*/  IMAD.WIDE.U32 R6, R9, R4, RZ ;  /* 0x0000000409067225 */ /* 0x000fc800078e00ff */
[----:B------:R-:W-:Y:S01]  /*0700*/  IMAD.X R11, RZ, RZ, R8, P1 ;  /* 0x000000ffff0b7224 */ /* 0x000fe200008e0608 */
[----:B------:R-:W-:Y:S01]  /*0710*/  IADD3 R13, P1, PT, -R6, R0, RZ ;  /* 0x00000000060d7210 */ /* 0x000fe20007f3e1ff */
[----:B------:R-:W-:-:S03]  /*0720*/  IMAD R9, R9, R5, R7 ;  /* 0x0000000509097224 */ /* 0x000fc600078e0207 */
[-C--:B------:R-:W-:Y:S01]  /*0730*/  ISETP.GE.U32.AND P0, PT, R13, R4.reuse, PT ;  /* 0x000000040d00720c */ /* 0x080fe20003f06070 */
[----:B------:R-:W-:-:S05]  /*0740*/  IMAD R6, R11, R4, R9 ;  /* 0x000000040b067224 */ /* 0x000fca00078e0209 */
[----:B------:R-:W-:Y:S02]  /*0750*/  IADD3.X R6, PT, PT, ~R6, R3, RZ, P1, !PT ;  /* 0x0000000306067210 */ /* 0x000fe40000ffe5ff */
[----:B------:R-:W-:Y:S02]  /*0760*/  IADD3 R7, P1, PT, R13, -R4, RZ ;  /* 0x800000040d077210 */ /* 0x000fe40007f3e0ff */
[----:B------:R-:W-:-:S03]  /*0770*/  ISETP.GE.U32.AND.EX P0, PT, R6, R5, PT, P0 ;  /* 0x000000050600720c */ /* 0x000fc60003f06100 */
[----:B------:R-:W-:Y:S01]  /*0780*/  IMAD.X R8, R6, 0x1, ~R5, P1 ;  /* 0x0000000106087824 */ /* 0x000fe200008e0e05 */
[----:B------:R-:W-:Y:S02]  /*0790*/  SEL R7, R7, R13, P0 ;  /* 0x0000000d07077207 */ /* 0x000fe40000000000 */
[----:B------:R-:W-:Y:S02]  /*07a0*/  ISETP.NE.U32.AND P1, PT, R4, RZ, PT ;  /* 0x000000ff0400720c */ /* 0x000fe40003f25070 */
[----:B------:R-:W-:Y:S01]  /*07b0*/  SEL R8, R8, R6, P0 ;  /* 0x0000000608087207 */ /* 0x000fe20000000000 */
[C---:B------:R-:W-:Y:S01]  /*07c0*/  IMAD.IADD R6, R7.reuse, 0x1, -R4 ;  /* 0x0000000107067824 */ /* 0x040fe200078e0a04 */
[----:B------:R-:W-:Y:S02]  /*07d0*/  ISETP.GE.U32.AND P0, PT, R7, R4, PT ;  /* 0x000000040700720c */ /* 0x000fe40003f06070 */
[----:B------:R-:W-:Y:S02]  /*07e0*/  ISETP.NE.AND.EX P1, PT, R5, RZ, PT, P1 ;  /* 0x000000ff0500720c */ /* 0x000fe40003f25310 */
[----:B------:R-:W-:Y:S01]  /*07f0*/  ISETP.GE.U32.AND.EX P0, PT, R8, R5, PT, P0 ;  /* 0x000000050800720c */ /* 0x000fe20003f06100 */
[----:B------:R-:W-:Y:S01]  /*0800*/  IMAD.MOV.U32 R5, RZ, RZ, 0x0 ;  /* 0x00000000ff057424 */ /* 0x000fe200078e00ff */
[----:B------:R-:W-:-:S02]  /*0810*/  MOV R4, R2 ;  /* 0x0000000200047202 */ /* 0x000fc40000000f00 */
[----:B------:R-:W-:-:S04]  /*0820*/  SEL R6, R6, R7, P0 ;  /* 0x0000000706067207 */ /* 0x000fc80000000000 */
[----:B------:R-:W-:Y:S01]  /*0830*/  SEL R6, R6, 0xffffffff, P1 ;  /* 0xffffffff06067807 */ /* 0x000fe20000800000 */
[----:B------:R-:W-:Y:S06]  /*0840*/  RET.REL.NODEC R4 `(_Z8convolvePfmS_mS_m) ;  /* 0xfffffff404ec7950 */ /* 0x000fec0003c3ffff */
.L_x_4:
[----:B------:R-:W-:-:S00]  /*0850*/  BRA `(.L_x_4) ;  /* 0xfffffffc00fc7947 */ /* 0x000fc0000383ffff */
[----:B------:R-:W-:-:S00]  /*0860*/  NOP ;  /* 0x0000000000007918 */ /* 0x000fc00000000000 */
        /* <DEDUP_REMOVED lines=9> */
.L_x_5:


//--------------------- .nv.shared.reserved.0     --------------------------
	.section	.nv.shared.reserved.0,"aw",@nobits
	.weak		__nv_reservedSMEM_offset_0_alias
	.size		__nv_reservedSMEM_offset_0_alias, 0, 64
	.other		__nv_reservedSMEM_offset_0_alias,@"STO_CUDA_RESERVED_SHARED STV_DEFAULT"
__nv_reservedSMEM_offset_0_alias:
	.zero		0
	.zero		64


//--------------------- .nv.constant0._Z8convolvePfmS_mS_m --------------------------
	.section	.nv.constant0._Z8convolvePfmS_mS_m,"a",@progbits
	.sectionflags	@""
	.align	4
.nv.constant0._Z8convolvePfmS_mS_m:
	.zero		944


//--------------------- SYMBOLS --------------------------

	.type		.nv.reservedSmem.offset0,@object
	.size		.nv.reservedSmem.offset0,0x4
